	.headerflags	@"EF_CUDA_TEXMODE_UNIFIED EF_CUDA_64BIT_ADDRESS EF_CUDA_ACCELERATORS EF_CUDA_SM90 EF_CUDA_VIRTUAL_SM(EF_CUDA_SM90)"
	.elftype	@"ET_EXEC"


//--------------------- .nv.info                  --------------------------
	.section	.nv.info,"",@"SHT_CUDA_INFO"
	.align	4


	//----- nvinfo : EIATTR_REGCOUNT
	.align		4
        /*0000*/ 	.byte	0x04, 0x2f
        /*0002*/ 	.short	(.L_3 - .L_2)
	.align		4
.L_2:
        /*0004*/ 	.word	index@(triton_poi_fused__native_batch_norm_legit_no_training_add_convolution_mul_1)
        /*0008*/ 	.word	0x0000001e


	//----- nvinfo : EIATTR_MIN_STACK_SIZE
	.align		4
.L_3:
        /*000c*/ 	.byte	0x04, 0x12
        /*000e*/ 	.short	(.L_5 - .L_4)
	.align		4
.L_4:
        /*0010*/ 	.word	index@(triton_poi_fused__native_batch_norm_legit_no_training_add_convolution_mul_1)
        /*0014*/ 	.word	0x00000000


	//----- nvinfo : EIATTR_FRAME_SIZE
	.align		4
.L_5:
        /*0018*/ 	.byte	0x04, 0x11
        /*001a*/ 	.short	(.L_7 - .L_6)
	.align		4
.L_6:
        /*001c*/ 	.word	index@(triton_poi_fused__native_batch_norm_legit_no_training_add_convolution_mul_1)
        /*0020*/ 	.word	0x00000000


	//----- nvinfo : EIATTR_MIN_STACK_SIZE
	.align		4
.L_7:
        /*0024*/ 	.byte	0x04, 0x12
        /*0026*/ 	.short	(.L_9 - .L_8)
	.align		4
.L_8:
        /*0028*/ 	.word	index@(triton_poi_fused__native_batch_norm_legit_no_training_add_convolution_mul_1)
        /*002c*/ 	.word	0x00000000
.L_9:


//--------------------- .nv.info.triton_poi_fused__native_batch_norm_legit_no_training_add_convolution_mul_1 --------------------------
	.section	.nv.info.triton_poi_fused__native_batch_norm_legit_no_training_add_convolution_mul_1,"",@"SHT_CUDA_INFO"
	.sectionflags	@""
	.align	4


	//----- nvinfo : EIATTR_CUDA_API_VERSION
	.align		4
        /*0000*/ 	.byte	0x04, 0x37
        /*0002*/ 	.short	(.L_11 - .L_10)
.L_10:
        /*0004*/ 	.word	0x0000007c


	//----- nvinfo : EIATTR_KPARAM_INFO
	.align		4
.L_11:
        /*0008*/ 	.byte	0x04, 0x17
        /*000a*/ 	.short	(.L_13 - .L_12)
.L_12:
        /*000c*/ 	.word	0x00000000
        /*0010*/ 	.short	0x0008
        /*0012*/ 	.short	0x0040
        /*0014*/ 	.byte	0x00, 0xf0, 0x11, 0x00


	//----- nvinfo : EIATTR_KPARAM_INFO
	.align		4
.L_13:
        /*0018*/ 	.byte	0x04, 0x17
        /*001a*/ 	.short	(.L_15 - .L_14)
.L_14:
        /*001c*/ 	.word	0x00000000
        /*0020*/ 	.short	0x0007
        /*0022*/ 	.short	0x0038
        /*0024*/ 	.byte	0x00, 0xf4, 0x21, 0x00


	//----- nvinfo : EIATTR_KPARAM_INFO
	.align		4
.L_15:
        /*0028*/ 	.byte	0x04, 0x17
        /*002a*/ 	.short	(.L_17 - .L_16)
.L_16:
        /*002c*/ 	.word	0x00000000
        /*0030*/ 	.short	0x0006
        /*0032*/ 	.short	0x0030
        /*0034*/ 	.byte	0x00, 0xf4, 0x21, 0x00


	//----- nvinfo : EIATTR_KPARAM_INFO
	.align		4
.L_17:
        /*0038*/ 	.byte	0x04, 0x17
        /*003a*/ 	.short	(.L_19 - .L_18)
.L_18:
        /*003c*/ 	.word	0x00000000
        /*0040*/ 	.short	0x0005
        /*0042*/ 	.short	0x0028
        /*0044*/ 	.byte	0x00, 0xf4, 0x21, 0x00


	//----- nvinfo : EIATTR_KPARAM_INFO
	.align		4
.L_19:
        /*0048*/ 	.byte	0x04, 0x17
        /*004a*/ 	.short	(.L_21 - .L_20)
.L_20:
        /*004c*/ 	.word	0x00000000
        /*0050*/ 	.short	0x0004
        /*0052*/ 	.short	0x0020
        /*0054*/ 	.byte	0x00, 0xf4, 0x21, 0x00


	//----- nvinfo : EIATTR_KPARAM_INFO
	.align		4
.L_21:
        /*0058*/ 	.byte	0x04, 0x17
        /*005a*/ 	.short	(.L_23 - .L_22)
.L_22:
        /*005c*/ 	.word	0x00000000
        /*0060*/ 	.short	0x0003
        /*0062*/ 	.short	0x0018
        /*0064*/ 	.byte	0x00, 0xf4, 0x21, 0x00


	//----- nvinfo : EIATTR_KPARAM_INFO
	.align		4
.L_23:
        /*0068*/ 	.byte	0x04, 0x17
        /*006a*/ 	.short	(.L_25 - .L_24)
.L_24:
        /*006c*/ 	.word	0x00000000
        /*0070*/ 	.short	0x0002
        /*0072*/ 	.short	0x0010
        /*0074*/ 	.byte	0x00, 0xf4, 0x21, 0x00


	//----- nvinfo : EIATTR_KPARAM_INFO
	.align		4
.L_25:
        /*0078*/ 	.byte	0x04, 0x17
        /*007a*/ 	.short	(.L_27 - .L_26)
.L_26:
        /*007c*/ 	.word	0x00000000
        /*0080*/ 	.short	0x0001
        /*0082*/ 	.short	0x0008
        /*0084*/ 	.byte	0x00, 0xf4, 0x21, 0x00


	//----- nvinfo : EIATTR_KPARAM_INFO
	.align		4
.L_27:
        /*0088*/ 	.byte	0x04, 0x17
        /*008a*/ 	.short	(.L_29 - .L_28)
.L_28:
        /*008c*/ 	.word	0x00000000
        /*0090*/ 	.short	0x0000
        /*0092*/ 	.short	0x0000
        /*0094*/ 	.byte	0x00, 0xf4, 0x21, 0x00


	//----- nvinfo : EIATTR_SPARSE_MMA_MASK
	.align		4
.L_29:
        /*0098*/ 	.byte	0x03, 0x50
        /*009a*/ 	.short	0x0000


	//----- nvinfo : EIATTR_MAXREG_COUNT
	.align		4
        /*009c*/ 	.byte	0x03, 0x1b
        /*009e*/ 	.short	0x00ff


	//----- nvinfo : EIATTR_EXIT_INSTR_OFFSETS
	.align		4
        /*00a0*/ 	.byte	0x04, 0x1c
        /*00a2*/ 	.short	(.L_31 - .L_30)


	//   ....[0]....
.L_30:
        /*00a4*/ 	.word	0x000005e0


	//   ....[1]....
        /*00a8*/ 	.word	0x00000600


	//----- nvinfo : EIATTR_REQNTID
	.align		4
.L_31:
        /*00ac*/ 	.byte	0x04, 0x10
        /*00ae*/ 	.short	(.L_33 - .L_32)
.L_32:
        /*00b0*/ 	.word	0x00000080
        /*00b4*/ 	.word	0x00000001
        /*00b8*/ 	.word	0x00000001


	//----- nvinfo : EIATTR_CBANK_PARAM_SIZE
	.align		4
.L_33:
        /*00bc*/ 	.byte	0x03, 0x19
        /*00be*/ 	.short	0x0044


	//----- nvinfo : EIATTR_PARAM_CBANK
	.align		4
        /*00c0*/ 	.byte	0x04, 0x0a
        /*00c2*/ 	.short	(.L_35 - .L_34)
	.align		4
.L_34:
        /*00c4*/ 	.word	index@(.nv.constant0.triton_poi_fused__native_batch_norm_legit_no_training_add_convolution_mul_1)
        /*00c8*/ 	.short	0x0210
        /*00ca*/ 	.short	0x0044


	//----- nvinfo : EIATTR_SW_WAR
	.align		4
.L_35:
        /*00cc*/ 	.byte	0x04, 0x36
        /*00ce*/ 	.short	(.L_37 - .L_36)
.L_36:
        /*00d0*/ 	.word	0x00000008
.L_37:


//--------------------- .nv.callgraph             --------------------------
	.section	.nv.callgraph,"",@"SHT_CUDA_CALLGRAPH"
	.align	4
	.sectionentsize	8
	.align		4
        /*0000*/ 	.word	0x00000000
	.align		4
        /*0004*/ 	.word	0xffffffff
	.align		4
        /*0008*/ 	.word	0x00000000
	.align		4
        /*000c*/ 	.word	0xfffffffe
	.align		4
        /*0010*/ 	.word	0x00000000
	.align		4
        /*0014*/ 	.word	0xfffffffd
	.align		4
        /*0018*/ 	.word	0x00000000
	.align		4
        /*001c*/ 	.word	0xfffffffc


//--------------------- .nv.constant4             --------------------------
	.section	.nv.constant4,"a",@progbits
	.align	8
	.align		8
.nv.constant4:
        /*0000*/ 	.dword	_$_str
	.align		8
        /*0008*/ 	.dword	_$_str_$_2


//--------------------- .text.triton_poi_fused__native_batch_norm_legit_no_training_add_convolution_mul_1 --------------------------
	.section	.text.triton_poi_fused__native_batch_norm_legit_no_training_add_convolution_mul_1,"ax",@progbits
	.align	128
        .global         triton_poi_fused__native_batch_norm_legit_no_training_add_convolution_mul_1
        .type           triton_poi_fused__native_batch_norm_legit_no_training_add_convolution_mul_1,@function
        .size           triton_poi_fused__native_batch_norm_legit_no_training_add_convolution_mul_1,(.L_x_1 - triton_poi_fused__native_batch_norm_legit_no_training_add_convolution_mul_1)
        .other          triton_poi_fused__native_batch_norm_legit_no_training_add_convolution_mul_1,@"STO_CUDA_ENTRY STV_DEFAULT"
triton_poi_fused__native_batch_norm_legit_no_training_add_convolution_mul_1:
.text.triton_poi_fused__native_batch_norm_legit_no_training_add_convolution_mul_1:
[----:B------:R-:W0:Y:S01]  /*0000*/  LDC R1, c[0x0][0x28] ;  /* 0x00000a00ff017b82 */ /* 0x000e220000000800 */
[----:B------:R-:W1:Y:S07]  /*0010*/  S2R R0, SR_TID.X ;  /* 0x0000000000007919 */ /* 0x000e6e0000002100 */
[----:B------:R-:W2:Y:S01]  /*0020*/  LDC.64 R4, c[0x0][0x228] ;  /* 0x00008a00ff047b82 */ /* 0x000ea20000000a00 */
[----:B------:R-:W-:Y:S01]  /*0030*/  CS2R R14, SRZ ;  /* 0x00000000000e7805 */ /* 0x000fe2000001ff00 */
[----:B------:R-:W-:Y:S01]  /*0040*/  ULDC.64 UR4, c[0x0][0x208] ;  /* 0x0000820000047ab9 */ /* 0x000fe20000000a00 */
[----:B------:R-:W3:Y:S05]  /*0050*/  S2R R3, SR_CTAID.X ;  /* 0x0000000000037919 */ /* 0x000eea0000002500 */
[----:B------:R-:W4:Y:S08]  /*0060*/  LDC.64 R10, c[0x0][0x238] ;  /* 0x00008e00ff0a7b82 */ /* 0x000f300000000a00 */
[----:B------:R-:W5:Y:S08]  /*0070*/  LDC.64 R20, c[0x0][0x220] ;  /* 0x00008800ff147b82 */ /* 0x000f700000000a00 */
[----:B------:R-:W4:Y:S01]  /*0080*/  LDC.64 R8, c[0x0][0x218] ;  /* 0x00008600ff087b82 */ /* 0x000f220000000a00 */
[----:B-1----:R-:W-:-:S07]  /*0090*/  SHF.L.U32 R0, R0, 0x1, RZ ;  /* 0x0000000100007819 */ /* 0x002fce00000006ff */
[----:B------:R-:W1:Y:S01]  /*00a0*/  LDC.64 R18, c[0x0][0x210] ;  /* 0x00008400ff127b82 */ /* 0x000e620000000a00 */
[----:B------:R-:W-:-:S04]  /*00b0*/  LOP3.LUT R0, R0, 0xfe, RZ, 0xc0, !PT ;  /* 0x000000fe00007812 */ /* 0x000fc800078ec0ff */
[----:B---3--:R-:W-:-:S03]  /*00c0*/  LEA R25, R3, R0, 0x8 ;  /* 0x0000000003197211 */ /* 0x008fc600078e40ff */
[----:B------:R-:W3:Y:S01]  /*00d0*/  LDC.64 R12, c[0x0][0x240] ;  /* 0x00009000ff0c7b82 */ /* 0x000ee20000000a00 */
[----:B------:R-:W-:Y:S02]  /*00e0*/  SHF.R.S32.HI R0, RZ, 0x1f, R25 ;  /* 0x0000001fff007819 */ /* 0x000fe40000011419 */
[----:B------:R-:W-:Y:S02]  /*00f0*/  ISETP.GE.AND P4, PT, R25, 0x100, PT ;  /* 0x000001001900780c */ /* 0x000fe40003f86270 */
[----:B------:R-:W-:-:S04]  /*0100*/  LEA.HI R6, R0, R25, RZ, 0x4 ;  /* 0x0000001900067211 */ /* 0x000fc800078f20ff */
[----:B------:R-:W-:-:S04]  /*0110*/  SHF.R.S32.HI R17, RZ, 0x4, R6 ;  /* 0x00000004ff117819 */ /* 0x000fc80000011406 */
[----:B------:R-:W-:-:S04]  /*0120*/  LEA.HI R0, R17, R17, RZ, 0x2 ;  /* 0x0000001111007211 */ /* 0x000fc800078f10ff */
[----:B------:R-:W-:-:S04]  /*0130*/  LOP3.LUT R0, R0, 0xfffffffc, RZ, 0xc0, !PT ;  /* 0xfffffffc00007812 */ /* 0x000fc800078ec0ff */
[----:B------:R-:W-:Y:S01]  /*0140*/  IADD3 R17, R17, -R0, RZ ;  /* 0x8000000011117210 */ /* 0x000fe20007ffe0ff */
[----:B------:R-:W-:-:S04]  /*0150*/  HFMA2.MMA R0, -RZ, RZ, 0, 0 ;  /* 0x00000000ff007435 */ /* 0x000fc800000001ff */
[----:B--2---:R-:W-:-:S05]  /*0160*/  IMAD.WIDE R4, R17, 0x4, R4 ;  /* 0x0000000411047825 */ /* 0x004fca00078e0204 */
[----:B------:R-:W2:Y:S04]  /*0170*/  @!P4 LDG.E.EL R14, desc[UR4][R4.64] ;  /* 0x00000004040ec981 */ /* 0x000ea8000c2e1900 */
[----:B------:R1:W2:Y:S01]  /*0180*/  @!P4 LDG.E.EL R0, desc[UR4][R4.64] ;  /* 0x000000040400c981 */ /* 0x0002a2000c2e1900 */
[----:B------:R-:W-:Y:S02]  /*0190*/  SHF.R.S32.HI R16, RZ, 0x17, R3 ;  /* 0x00000017ff107819 */ /* 0x000fe40000011403 */
[----:B------:R-:W-:Y:S01]  /*01a0*/  CS2R R26, SRZ ;  /* 0x00000000001a7805 */ /* 0x000fe2000001ff00 */
[----:B------:R-:W3:Y:S01]  /*01b0*/  LDC.64 R2, c[0x0][0x230] ;  /* 0x00008c00ff027b82 */ /* 0x000ee20000000a00 */
[----:B------:R-:W-:Y:S01]  /*01c0*/  LOP3.LUT R6, R6, 0xfffffff0, RZ, 0xc0, !PT ;  /* 0xfffffff006067812 */ /* 0x000fe200078ec0ff */
[----:B-----5:R-:W-:Y:S01]  /*01d0*/  IMAD.WIDE R20, R17, 0x4, R20 ;  /* 0x0000000411147825 */ /* 0x020fe200078e0214 */
[----:B------:R-:W-:-:S02]  /*01e0*/  SGXT R16, R16, 0x1 ;  /* 0x000000011010781a */ /* 0x000fc40000000200 */
[----:B------:R-:W-:Y:S01]  /*01f0*/  IADD3 R6, R25, -R6, RZ ;  /* 0x8000000619067210 */ /* 0x000fe20007ffe0ff */
[C---:B0---4-:R-:W-:Y:S01]  /*0200*/  IMAD.WIDE R8, R25.reuse, 0x4, R8 ;  /* 0x0000000419087825 */ /* 0x051fe200078e0208 */
[----:B------:R-:W-:Y:S01]  /*0210*/  LEA.HI R16, R16, R25, RZ, 0x6 ;  /* 0x0000001910107211 */ /* 0x000fe200078f30ff */
[----:B-1----:R-:W0:Y:S01]  /*0220*/  LDC.64 R4, c[0x0][0x248] ;  /* 0x00009200ff047b82 */ /* 0x002e220000000a00 */
[----:B------:R-:W4:Y:S02]  /*0230*/  @!P4 LDG.E.EL R15, desc[UR4][R20.64] ;  /* 0x00000004140fc981 */ /* 0x000f24000c2e1900 */
[----:B------:R-:W-:Y:S01]  /*0240*/  SHF.R.S32.HI R23, RZ, 0x6, R16 ;  /* 0x00000006ff177819 */ /* 0x000fe20000011410 */
[----:B------:R-:W-:Y:S01]  /*0250*/  IMAD.WIDE R18, R25, 0x4, R18 ;  /* 0x0000000419127825 */ /* 0x000fe200078e0212 */
[----:B------:R-:W-:Y:S02]  /*0260*/  MOV R16, RZ ;  /* 0x000000ff00107202 */ /* 0x000fe40000000f00 */
[----:B------:R-:W-:-:S02]  /*0270*/  LEA R23, R23, R6, 0x4 ;  /* 0x0000000617177211 */ /* 0x000fc400078e20ff */
[----:B------:R-:W-:Y:S01]  /*0280*/  CS2R R6, SRZ ;  /* 0x0000000000067805 */ /* 0x000fe2000001ff00 */
[----:B---3--:R-:W-:Y:S01]  /*0290*/  IMAD.WIDE R12, R25, 0x4, R12 ;  /* 0x00000004190c7825 */ /* 0x008fe200078e020c */
[----:B------:R1:W3:Y:S03]  /*02a0*/  @!P4 LDG.E.EL R16, desc[UR4][R20.64] ;  /* 0x000000041410c981 */ /* 0x0002e6000c2e1900 */
[----:B------:R-:W-:Y:S01]  /*02b0*/  IMAD.WIDE R10, R23, 0x4, R10 ;  /* 0x00000004170a7825 */ /* 0x000fe200078e020a */
[----:B------:R-:W-:-:S03]  /*02c0*/  CS2R R22, SRZ ;  /* 0x0000000000167805 */ /* 0x000fc6000001ff00 */
[C---:B------:R-:W-:Y:S01]  /*02d0*/  IMAD.WIDE R2, R17.reuse, 0x4, R2 ;  /* 0x0000000411027825 */ /* 0x040fe200078e0202 */
[----:B------:R-:W-:Y:S01]  /*02e0*/  CS2R R24, SRZ ;  /* 0x0000000000187805 */ /* 0x000fe2000001ff00 */
[----:B------:R5:W4:Y:S02]  /*02f0*/  @!P4 LDG.E.64 R6, desc[UR4][R8.64] ;  /* 0x000000040806c981 */ /* 0x000b24000c1e1b00 */
[----:B0-----:R-:W-:Y:S01]  /*0300*/  IMAD.WIDE R4, R17, 0x4, R4 ;  /* 0x0000000411047825 */ /* 0x001fe200078e0204 */
[----:B------:R-:W-:Y:S01]  /*0310*/  HFMA2.MMA R17, -RZ, RZ, 0, 0 ;  /* 0x00000000ff117435 */ /* 0x000fe200000001ff */
[----:B------:R-:W3:Y:S01]  /*0320*/  @!P4 LDG.E.EL R27, desc[UR4][R2.64] ;  /* 0x00000004021bc981 */ /* 0x000ee2000c2e1900 */
[----:B-1----:R-:W-:-:S03]  /*0330*/  MOV R20, RZ ;  /* 0x000000ff00147202 */ /* 0x002fc60000000f00 */
[----:B------:R0:W3:Y:S01]  /*0340*/  @!P4 LDG.E.EL R26, desc[UR4][R2.64] ;  /* 0x00000004021ac981 */ /* 0x0000e2000c2e1900 */
[----:B-----5:R-:W-:-:S03]  /*0350*/  CS2R R8, SRZ ;  /* 0x0000000000087805 */ /* 0x020fc6000001ff00 */
[----:B------:R-:W5:Y:S04]  /*0360*/  @!P4 LDG.E.64 R22, desc[UR4][R18.64] ;  /* 0x000000041216c981 */ /* 0x000f68000c1e1b00 */
[----:B------:R-:W5:Y:S04]  /*0370*/  @!P4 LDG.E.EL.64 R24, desc[UR4][R10.64] ;  /* 0x000000040a18c981 */ /* 0x000f68000c2e1b00 */
[----:B------:R-:W5:Y:S04]  /*0380*/  @!P4 LDG.E.64 R8, desc[UR4][R12.64] ;  /* 0x000000040c08c981 */ /* 0x000f68000c1e1b00 */
[----:B------:R-:W5:Y:S04]  /*0390*/  @!P4 LDG.E.EL R17, desc[UR4][R4.64] ;  /* 0x000000040411c981 */ /* 0x000f68000c2e1900 */
[----:B------:R1:W5:Y:S01]  /*03a0*/  @!P4 LDG.E.EL R20, desc[UR4][R4.64] ;  /* 0x000000040414c981 */ /* 0x000362000c2e1900 */
[----:B--2---:R-:W-:Y:S01]  /*03b0*/  FADD R14, R14, 9.9999997473787516356e-06 ;  /* 0x3727c5ac0e0e7421 */ /* 0x004fe20000000000 */
[----:B------:R-:W-:-:S03]  /*03c0*/  FADD R0, R0, 9.9999997473787516356e-06 ;  /* 0x3727c5ac00007421 */ /* 0x000fc60000000000 */
[----:B0-----:R-:W0:Y:S08]  /*03d0*/  MUFU.SQRT R2, R14 ;  /* 0x0000000e00027308 */ /* 0x001e300000002000 */
[----:B------:R-:W2:Y:S01]  /*03e0*/  MUFU.SQRT R3, R0 ;  /* 0x0000000000037308 */ /* 0x000ea20000002000 */
[C---:B0-----:R-:W-:Y:S02]  /*03f0*/  FSETP.GT.AND P0, PT, R2.reuse, 8.50705917302346158658e+37, PT ;  /* 0x7e8000000200780b */ /* 0x041fe40003f04000 */
[----:B------:R-:W-:-:S02]  /*0400*/  FSETP.GEU.AND P2, PT, R2, 1.175494350822287508e-38, PT ;  /* 0x008000000200780b */ /* 0x000fc40003f4e000 */
[C---:B--2---:R-:W-:Y:S02]  /*0410*/  FSETP.GT.AND P1, PT, R3.reuse, 8.50705917302346158658e+37, PT ;  /* 0x7e8000000300780b */ /* 0x044fe40003f24000 */
[----:B------:R-:W-:-:S07]  /*0420*/  FSETP.GEU.AND P3, PT, R3, 1.175494350822287508e-38, PT ;  /* 0x008000000300780b */ /* 0x000fce0003f6e000 */
[----:B------:R-:W-:Y:S01]  /*0430*/  @P0 FMUL R2, R2, 0.25 ;  /* 0x3e80000002020820 */ /* 0x000fe20000400000 */
[----:B------:R-:W-:-:S03]  /*0440*/  HFMA2.MMA R0, -RZ, RZ, 1.625, 0 ;  /* 0x3e800000ff007435 */ /* 0x000fc600000001ff */
[----:B------:R-:W-:Y:S01]  /*0450*/  @!P2 FMUL R2, R2, 16777216 ;  /* 0x4b8000000202a820 */ /* 0x000fe20000400000 */
[----:B------:R-:W-:-:S04]  /*0460*/  @P1 FMUL R3, R3, 0.25 ;  /* 0x3e80000003031820 */ /* 0x000fc80000400000 */
[----:B------:R-:W-:Y:S01]  /*0470*/  @!P3 FMUL R3, R3, 16777216 ;  /* 0x4b8000000303b820 */ /* 0x000fe20000400000 */
[----:B------:R-:W0:Y:S01]  /*0480*/  MUFU.RCP R2, R2 ;  /* 0x0000000200027308 */ /* 0x000e220000001000 */
[----:B-1----:R-:W-:-:S07]  /*0490*/  FSEL R5, R0, 1, P0 ;  /* 0x3f80000000057808 */ /* 0x002fce0000000000 */
[----:B------:R-:W1:Y:S01]  /*04a0*/  MUFU.RCP R3, R3 ;  /* 0x0000000300037308 */ /* 0x000e620000001000 */
[----:B------:R-:W-:Y:S01]  /*04b0*/  FSEL R0, R0, 1, P1 ;  /* 0x3f80000000007808 */ /* 0x000fe20000800000 */
[----:B------:R-:W-:-:S04]  /*04c0*/  @!P2 FMUL R5, R5, 16777216 ;  /* 0x4b8000000505a820 */ /* 0x000fc80000400000 */
[----:B------:R-:W-:Y:S01]  /*04d0*/  @!P3 FMUL R0, R0, 16777216 ;  /* 0x4b8000000000b820 */ /* 0x000fe20000400000 */
[----:B----4-:R-:W-:Y:S01]  /*04e0*/  FADD R6, -R15, R6 ;  /* 0x000000060f067221 */ /* 0x010fe20000000100 */
[----:B---3--:R-:W-:Y:S01]  /*04f0*/  FADD R7, -R16, R7 ;  /* 0x0000000710077221 */ /* 0x008fe20000000100 */
[----:B0-----:R-:W-:Y:S01]  /*0500*/  FMUL R5, R2, R5 ;  /* 0x0000000502057220 */ /* 0x001fe20000400000 */
[----:B-----5:R-:W-:Y:S01]  /*0510*/  FADD R27, R27, R22 ;  /* 0x000000161b1b7221 */ /* 0x020fe20000000000 */
[----:B------:R-:W-:Y:S01]  /*0520*/  FADD R26, R26, R23 ;  /* 0x000000171a1a7221 */ /* 0x000fe20000000000 */
[----:B-1----:R-:W-:Y:S01]  /*0530*/  FMUL R0, R3, R0 ;  /* 0x0000000003007220 */ /* 0x002fe20000400000 */
[----:B------:R-:W-:Y:S01]  /*0540*/  FMUL R5, R6, R5 ;  /* 0x0000000506057220 */ /* 0x000fe20000400000 */
[----:B------:R-:W-:Y:S01]  /*0550*/  FFMA R2, R27, R24, 1 ;  /* 0x3f8000001b027423 */ /* 0x000fe20000000018 */
[----:B------:R-:W-:Y:S01]  /*0560*/  FFMA R3, R26, R25, 1 ;  /* 0x3f8000001a037423 */ /* 0x000fe20000000019 */
[----:B------:R-:W-:Y:S01]  /*0570*/  FMUL R0, R7, R0 ;  /* 0x0000000007007220 */ /* 0x000fe20000400000 */
[----:B------:R-:W-:Y:S01]  /*0580*/  FADD R8, R17, R8 ;  /* 0x0000000811087221 */ /* 0x000fe20000000000 */
[----:B------:R-:W-:Y:S01]  /*0590*/  FMUL R5, R5, R2 ;  /* 0x0000000205057220 */ /* 0x000fe20000400000 */
[----:B------:R-:W-:Y:S01]  /*05a0*/  FADD R9, R20, R9 ;  /* 0x0000000914097221 */ /* 0x000fe20000000000 */
[----:B------:R-:W-:-:S02]  /*05b0*/  FMUL R0, R0, R3 ;  /* 0x0000000300007220 */ /* 0x000fc40000400000 */
[----:B------:R-:W-:Y:S02]  /*05c0*/  FFMA R8, R8, R24, R5 ;  /* 0x0000001808087223 */ /* 0x000fe40000000005 */
[----:B------:R-:W-:Y:S01]  /*05d0*/  FFMA R9, R9, R25, R0 ;  /* 0x0000001909097223 */ /* 0x000fe20000000000 */
[----:B------:R-:W-:Y:S06]  /*05e0*/  @P4 EXIT ;  /* 0x000000000000494d */ /* 0x000fec0003800000 */
[----:B------:R-:W-:Y:S01]  /*05f0*/  STG.E.64 desc[UR4][R18.64], R8 ;  /* 0x0000000812007986 */ /* 0x000fe2000c101b04 */
[----:B------:R-:W-:Y:S05]  /*0600*/  EXIT ;  /* 0x000000000000794d */ /* 0x000fea0003800000 */
.L_x_0:
[----:B------:R-:W-:-:S00]  /*0610*/  BRA `(.L_x_0) ;  /* 0xfffffffc00fc7947 */ /* 0x000fc0000383ffff */
[----:B------:R-:W-:-:S00]  /*0620*/  NOP ;  /* 0x0000000000007918 */ /* 0x000fc00000000000 */
        /* <DEDUP_REMOVED lines=13> */
.L_x_1:


//--------------------- .nv.global.init           --------------------------
	.section	.nv.global.init,"aw",@progbits
.nv.global.init:
	.type		_$_str,@object
	.size		_$_str,(_$_str_$_2 - _$_str)
_$_str:
        /*0000*/ 	.byte	0x5f, 0x5f, 0x43, 0x55, 0x44, 0x41, 0x5f, 0x46, 0x54, 0x5a, 0x00
	.type		_$_str_$_2,@object
	.size		_$_str_$_2,(.L_1 - _$_str_$_2)
_$_str_$_2:
        /*000b*/ 	.byte	0x5f, 0x5f, 0x43, 0x55, 0x44, 0x41, 0x5f, 0x50, 0x52, 0x45, 0x43, 0x5f, 0x53, 0x51, 0x52, 0x54
        /*001b*/ 	.byte	0x00
.L_1:


//--------------------- .nv.constant0.triton_poi_fused__native_batch_norm_legit_no_training_add_convolution_mul_1 --------------------------
	.section	.nv.constant0.triton_poi_fused__native_batch_norm_legit_no_training_add_convolution_mul_1,"a",@progbits
	.sectionflags	@""
	.align	4
.nv.constant0.triton_poi_fused__native_batch_norm_legit_no_training_add_convolution_mul_1:
	.zero		596
